//
// Generated by NVIDIA NVVM Compiler
//
// Compiler Build ID: CL-36424714
// Cuda compilation tools, release 13.0, V13.0.88
// Based on NVVM 20.0.0
//

.version 9.0
.target sm_100
.address_size 64

	// .globl	_Z2fdPiS_S_i

.visible .entry _Z2fdPiS_S_i(
	.param .u64 .ptr .align 1 _Z2fdPiS_S_i_param_0,
	.param .u64 .ptr .align 1 _Z2fdPiS_S_i_param_1,
	.param .u64 .ptr .align 1 _Z2fdPiS_S_i_param_2,
	.param .u32 _Z2fdPiS_S_i_param_3
)
{
	.reg .pred 	%p<3>;
	.reg .b32 	%r<24>;
	.reg .b32 	%f<12>;
	.reg .b64 	%rd<18>;

	ld.param.u64 	%rd5, [_Z2fdPiS_S_i_param_0];
	ld.param.u64 	%rd4, [_Z2fdPiS_S_i_param_1];
	ld.param.u64 	%rd6, [_Z2fdPiS_S_i_param_2];
	ld.param.u32 	%r3, [_Z2fdPiS_S_i_param_3];
	cvta.to.global.u64 	%rd1, %rd5;
	cvta.to.global.u64 	%rd2, %rd6;
	mov.u32 	%r4, %ctaid.x;
	mov.u32 	%r5, %ntid.x;
	mov.u32 	%r6, %tid.x;
	mad.lo.s32 	%r1, %r4, %r5, %r6;
	setp.lt.s32 	%p1, %r1, 1;
	mov.f32 	%f10, 0f00000000;
	@%p1 bra 	$L__BB0_2;
	shl.b32 	%r7, %r1, 2;
	cvt.u64.u32 	%rd7, %r7;
	and.b64  	%rd8, %rd7, 508;
	add.s64 	%rd9, %rd2, %rd8;
	ld.global.u32 	%r8, [%rd9];
	and.b32  	%r9, %r1, 2147483520;
	add.s32 	%r10, %r9, %r8;
	add.s32 	%r11, %r10, -1;
	mul.wide.s32 	%rd10, %r11, 4;
	add.s64 	%rd11, %rd1, %rd10;
	ld.global.u32 	%r12, [%rd11];
	cvt.rn.f32.s32 	%f10, %r12;
$L__BB0_2:
	shr.s32 	%r13, %r1, 31;
	shr.u32 	%r14, %r13, 25;
	add.s32 	%r15, %r1, %r14;
	and.b32  	%r16, %r15, -128;
	sub.s32 	%r2, %r1, %r16;
	mul.wide.s32 	%rd12, %r2, 4;
	add.s64 	%rd13, %rd2, %rd12;
	ld.global.u32 	%r17, [%rd13];
	add.s32 	%r18, %r17, %r16;
	mul.wide.s32 	%rd14, %r18, 4;
	add.s64 	%rd3, %rd1, %rd14;
	ld.global.u32 	%r19, [%rd3];
	cvt.rn.f32.s32 	%f7, %r19;
	add.f32 	%f11, %f10, %f7;
	add.s32 	%r20, %r3, -1;
	setp.ge.s32 	%p2, %r1, %r20;
	@%p2 bra 	$L__BB0_4;
	ld.global.u32 	%r21, [%rd3+4];
	cvt.rn.f32.s32 	%f8, %r21;
	add.f32 	%f11, %f11, %f8;
$L__BB0_4:
	cvta.to.global.u64 	%rd15, %rd4;
	add.s64 	%rd17, %rd15, %rd12;
	sqrt.rn.f32 	%f9, %f11;
	cvt.rzi.s32.f32 	%r22, %f9;
	atom.global.add.u32 	%r23, [%rd17], %r22;
	ret;

}


// ===== COMPILED SASS (sm_100) =====

	.target	sm_100

	.elftype	@"ET_EXEC"


//--------------------- .note.nv.tkinfo           --------------------------
	.section	.note.nv.tkinfo,"",@"SHT_NOTE"
	.sectionflags	@"SHF_NOTE_NV_TKINFO"
	.tkinfo
        /*0018*/ 	.word	0x00000002
        /*0030*/ 	.string	""
        /*0030*/ 	.string	"ptxas"
        /*0030*/ 	.string	"Cuda compilation tools, release 13.0, V13.0.88"
        /*0030*/ 	.string	"Build cuda_13.0.r13.0/compiler.36424714_0"
        /*0030*/ 	.string	"-arch sm_100 -m 64 "



//--------------------- .note.nv.cuinfo           --------------------------
	.section	.note.nv.cuinfo,"",@"SHT_NOTE"
	.sectionflags	@"SHF_NOTE_NV_CUINFO"
        /*0018*/ 	.short	0x0002
        /*001a*/ 	.short	0x0064
        /*001c*/ 	.short	0x0082
	.zero		2


//--------------------- .nv.info                  --------------------------
	.section	.nv.info,"",@"SHT_CUDA_INFO"
	.align	4


	//----- nvinfo : EIATTR_REGCOUNT
	.align		4
        /*0000*/ 	.byte	0x04, 0x2f
        /*0002*/ 	.short	(.L_1 - .L_0)
	.align		4
.L_0:
        /*0004*/ 	.word	index@(_Z2fdPiS_S_i)
        /*0008*/ 	.word	0x00000010


	//----- nvinfo : EIATTR_FRAME_SIZE
	.align		4
.L_1:
        /*000c*/ 	.byte	0x04, 0x11
        /*000e*/ 	.short	(.L_3 - .L_2)
	.align		4
.L_2:
        /*0010*/ 	.word	index@($__internal_0_$__cuda_sm20_sqrt_rn_f32_slowpath)
        /*0014*/ 	.word	0x00000000


	//----- nvinfo : EIATTR_FRAME_SIZE
	.align		4
.L_3:
        /*0018*/ 	.byte	0x04, 0x11
        /*001a*/ 	.short	(.L_5 - .L_4)
	.align		4
.L_4:
        /*001c*/ 	.word	index@(_Z2fdPiS_S_i)
        /*0020*/ 	.word	0x00000000


	//----- nvinfo : EIATTR_MIN_STACK_SIZE
	.align		4
.L_5:
        /*0024*/ 	.byte	0x04, 0x12
        /*0026*/ 	.short	(.L_7 - .L_6)
	.align		4
.L_6:
        /*0028*/ 	.word	index@(_Z2fdPiS_S_i)
        /*002c*/ 	.word	0x00000000
.L_7:


//--------------------- .nv.compat                --------------------------
	.section	.nv.compat,"",@"SHT_CUDA_COMPAT_INFO"
	.align	4
        /*0000*/ 	.byte	0x02, 0x09, 0x00, 0x00, 0x02, 0x02, 0x01, 0x00, 0x02, 0x05, 0x05, 0x00, 0x03, 0x07, 0x01, 0x01
        /*0010*/ 	.byte	0x02, 0x03, 0x00, 0x00, 0x02, 0x06, 0x01, 0x00, 0x04, 0x0b, 0x08, 0x00, 0x01, 0x00, 0x00, 0x00
        /*0020*/ 	.byte	0x00, 0x00, 0x00, 0x00


//--------------------- .nv.info._Z2fdPiS_S_i     --------------------------
	.section	.nv.info._Z2fdPiS_S_i,"",@"SHT_CUDA_INFO"
	.sectionflags	@""
	.align	4


	//----- nvinfo : EIATTR_CUDA_API_VERSION
	.align		4
        /*0000*/ 	.byte	0x04, 0x37
        /*0002*/ 	.short	(.L_9 - .L_8)
.L_8:
        /*0004*/ 	.word	0x00000082


	//----- nvinfo : EIATTR_KPARAM_INFO
	.align		4
.L_9:
        /*0008*/ 	.byte	0x04, 0x17
        /*000a*/ 	.short	(.L_11 - .L_10)
.L_10:
        /*000c*/ 	.word	0x00000000
        /*0010*/ 	.short	0x0003
        /*0012*/ 	.short	0x0018
        /*0014*/ 	.byte	0x00, 0xf0, 0x11, 0x00


	//----- nvinfo : EIATTR_KPARAM_INFO
	.align		4
.L_11:
        /*0018*/ 	.byte	0x04, 0x17
        /*001a*/ 	.short	(.L_13 - .L_12)
.L_12:
        /*001c*/ 	.word	0x00000000
        /*0020*/ 	.short	0x0002
        /*0022*/ 	.short	0x0010
        /*0024*/ 	.byte	0x00, 0xf5, 0x21, 0x00


	//----- nvinfo : EIATTR_KPARAM_INFO
	.align		4
.L_13:
        /*0028*/ 	.byte	0x04, 0x17
        /*002a*/ 	.short	(.L_15 - .L_14)
.L_14:
        /*002c*/ 	.word	0x00000000
        /*0030*/ 	.short	0x0001
        /*0032*/ 	.short	0x0008
        /*0034*/ 	.byte	0x00, 0xf5, 0x21, 0x00


	//----- nvinfo : EIATTR_KPARAM_INFO
	.align		4
.L_15:
        /*0038*/ 	.byte	0x04, 0x17
        /*003a*/ 	.short	(.L_17 - .L_16)
.L_16:
        /*003c*/ 	.word	0x00000000
        /*0040*/ 	.short	0x0000
        /*0042*/ 	.short	0x0000
        /*0044*/ 	.byte	0x00, 0xf5, 0x21, 0x00


	//----- nvinfo : EIATTR_SPARSE_MMA_MASK
	.align		4
.L_17:
        /*0048*/ 	.byte	0x03, 0x50
        /*004a*/ 	.short	0x0000


	//----- nvinfo : EIATTR_MAXREG_COUNT
	.align		4
        /*004c*/ 	.byte	0x03, 0x1b
        /*004e*/ 	.short	0x00ff


	//----- nvinfo : EIATTR_MERCURY_ISA_VERSION
	.align		4
        /*0050*/ 	.byte	0x03, 0x5f
        /*0052*/ 	.short	0x0101


	//----- nvinfo : EIATTR_VRC_CTA_INIT_COUNT
	.align		4
        /*0054*/ 	.byte	0x02, 0x4a
	.zero		1
	.zero		1


	//----- nvinfo : EIATTR_EXIT_INSTR_OFFSETS
	.align		4
        /*0058*/ 	.byte	0x04, 0x1c
        /*005a*/ 	.short	(.L_19 - .L_18)


	//   ....[0]....
.L_18:
        /*005c*/ 	.word	0x00000380


	//----- nvinfo : EIATTR_CRS_STACK_SIZE
	.align		4
.L_19:
        /*0060*/ 	.byte	0x04, 0x1e
        /*0062*/ 	.short	(.L_21 - .L_20)
.L_20:
        /*0064*/ 	.word	0x00000000


	//----- nvinfo : EIATTR_CBANK_PARAM_SIZE
	.align		4
.L_21:
        /*0068*/ 	.byte	0x03, 0x19
        /*006a*/ 	.short	0x001c


	//----- nvinfo : EIATTR_PARAM_CBANK
	.align		4
        /*006c*/ 	.byte	0x04, 0x0a
        /*006e*/ 	.short	(.L_23 - .L_22)
	.align		4
.L_22:
        /*0070*/ 	.word	index@(.nv.constant0._Z2fdPiS_S_i)
        /*0074*/ 	.short	0x0380
        /*0076*/ 	.short	0x001c


	//----- nvinfo : EIATTR_SW_WAR
	.align		4
.L_23:
        /*0078*/ 	.byte	0x04, 0x36
        /*007a*/ 	.short	(.L_25 - .L_24)
.L_24:
        /*007c*/ 	.word	0x00000008
.L_25:


//--------------------- .nv.callgraph             --------------------------
	.section	.nv.callgraph,"",@"SHT_CUDA_CALLGRAPH"
	.align	4
	.sectionentsize	8
	.align		4
        /*0000*/ 	.word	0x00000000
	.align		4
        /*0004*/ 	.word	0xffffffff
	.align		4
        /*0008*/ 	.word	0x00000000
	.align		4
        /*000c*/ 	.word	0xfffffffe
	.align		4
        /*0010*/ 	.word	0x00000000
	.align		4
        /*0014*/ 	.word	0xfffffffd
	.align		4
        /*0018*/ 	.word	0x00000000
	.align		4
        /*001c*/ 	.word	0xfffffffc


//--------------------- .text._Z2fdPiS_S_i        --------------------------
	.section	.text._Z2fdPiS_S_i,"ax",@progbits
	.align	128
        .global         _Z2fdPiS_S_i
        .type           _Z2fdPiS_S_i,@function
        .size           _Z2fdPiS_S_i,(.L_x_5 - _Z2fdPiS_S_i)
        .other          _Z2fdPiS_S_i,@"STO_CUDA_ENTRY STV_DEFAULT"
_Z2fdPiS_S_i:
.text._Z2fdPiS_S_i:
[----:B------:R-:W-:Y:S01]  /*0000*/  LDC R1, c[0x0][0x37c] ;  /* 0x0000df00ff017b82 */ /* 0x000fe20000000800 */
[----:B------:R-:W0:Y:S07]  /*0010*/  S2R R3, SR_TID.X ;  /* 0x0000000000037919 */ /* 0x000e2e0000002100 */
[----:B------:R-:W0:Y:S01]  /*0020*/  S2UR UR4, SR_CTAID.X ;  /* 0x00000000000479c3 */ /* 0x000e220000002500 */
[----:B------:R-:W1:Y:S07]  /*0030*/  LDCU.64 UR6, c[0x0][0x358] ;  /* 0x00006b00ff0677ac */ /* 0x000e6e0008000a00 */
[----:B------:R-:W0:Y:S08]  /*0040*/  LDC R6, c[0x0][0x360] ;  /* 0x0000d800ff067b82 */ /* 0x000e300000000800 */
[----:B------:R-:W2:Y:S01]  /*0050*/  LDC.64 R4, c[0x0][0x390] ;  /* 0x0000e400ff047b82 */ /* 0x000ea20000000a00 */
[----:B0-----:R-:W-:Y:S01]  /*0060*/  IMAD R6, R6, UR4, R3 ;  /* 0x0000000406067c24 */ /* 0x001fe2000f8e0203 */
[----:B------:R-:W0:Y:S04]  /*0070*/  LDCU UR4, c[0x0][0x398] ;  /* 0x00007300ff0477ac */ /* 0x000e280008000800 */
[----:B------:R-:W-:-:S02]  /*0080*/  ISETP.GE.AND P0, PT, R6, 0x1, PT ;  /* 0x000000010600780c */ /* 0x000fc40003f06270 */
[----:B------:R-:W-:-:S04]  /*0090*/  SHF.R.S32.HI R3, RZ, 0x1f, R6 ;  /* 0x0000001fff037819 */ /* 0x000fc80000011406 */
[----:B------:R-:W-:-:S04]  /*00a0*/  LEA.HI R3, R3, R6, RZ, 0x7 ;  /* 0x0000000603037211 */ /* 0x000fc800078f38ff */
[----:B------:R-:W-:Y:S02]  /*00b0*/  LOP3.LUT R11, R3, 0xffffff80, RZ, 0xc0, !PT ;  /* 0xffffff80030b7812 */ /* 0x000fe400078ec0ff */
[----:B------:R-:W3:Y:S01]  /*00c0*/  LDC.64 R2, c[0x0][0x380] ;  /* 0x0000e000ff027b82 */ /* 0x000ee20000000a00 */
[----:B------:R-:W-:-:S04]  /*00d0*/  @P0 SHF.L.U32 R0, R6, 0x2, RZ ;  /* 0x0000000206000819 */ /* 0x000fc800000006ff */
[----:B------:R-:W-:Y:S02]  /*00e0*/  @P0 LOP3.LUT R9, R0, 0x1fc, RZ, 0xc0, !PT ;  /* 0x000001fc00090812 */ /* 0x000fe400078ec0ff */
[----:B------:R-:W-:Y:S01]  /*00f0*/  IADD3 R0, PT, PT, R6, -R11, RZ ;  /* 0x8000000b06007210 */ /* 0x000fe20007ffe0ff */
[----:B------:R-:W4:Y:S04]  /*0100*/  @P0 LDC.64 R12, c[0x0][0x390] ;  /* 0x0000e400ff0c0b82 */ /* 0x000f280000000a00 */
[----:B--2---:R-:W-:-:S06]  /*0110*/  IMAD.WIDE R4, R0, 0x4, R4 ;  /* 0x0000000400047825 */ /* 0x004fcc00078e0204 */
[----:B-1----:R-:W2:Y:S01]  /*0120*/  LDG.E R4, desc[UR6][R4.64] ;  /* 0x0000000604047981 */ /* 0x002ea2000c1e1900 */
[----:B----4-:R-:W-:-:S05]  /*0130*/  @P0 IADD3 R8, P1, PT, R9, R12, RZ ;  /* 0x0000000c09080210 */ /* 0x010fca0007f3e0ff */
[----:B------:R-:W-:-:S05]  /*0140*/  @P0 IMAD.X R9, RZ, RZ, R13, P1 ;  /* 0x000000ffff090224 */ /* 0x000fca00008e060d */
[----:B------:R-:W4:Y:S01]  /*0150*/  @P0 LDG.E R8, desc[UR6][R8.64] ;  /* 0x0000000608080981 */ /* 0x000f22000c1e1900 */
[----:B0-----:R-:W-:Y:S01]  /*0160*/  UIADD3 UR4, UPT, UPT, UR4, -0x1, URZ ;  /* 0xffffffff04047890 */ /* 0x001fe2000fffe0ff */
[----:B------:R-:W-:-:S05]  /*0170*/  @P0 LOP3.LUT R7, R6, 0x7fffff80, RZ, 0xc0, !PT ;  /* 0x7fffff8006070812 */ /* 0x000fca00078ec0ff */
[----:B------:R-:W-:Y:S02]  /*0180*/  ISETP.GE.AND P1, PT, R6, UR4, PT ;  /* 0x0000000406007c0c */ /* 0x000fe4000bf26270 */
[----:B--2---:R-:W-:Y:S02]  /*0190*/  IADD3 R13, PT, PT, R11, R4, RZ ;  /* 0x000000040b0d7210 */ /* 0x004fe40007ffe0ff */
[----:B----4-:R-:W-:-:S03]  /*01a0*/  @P0 IADD3 R11, PT, PT, R7, -0x1, R8 ;  /* 0xffffffff070b0810 */ /* 0x010fc60007ffe008 */
[----:B---3--:R-:W-:-:S04]  /*01b0*/  IMAD.WIDE R6, R13, 0x4, R2 ;  /* 0x000000040d067825 */ /* 0x008fc800078e0202 */
[----:B------:R-:W-:Y:S01]  /*01c0*/  @P0 IMAD.WIDE R2, R11, 0x4, R2 ;  /* 0x000000040b020825 */ /* 0x000fe200078e0202 */
[----:B------:R-:W2:Y:S04]  /*01d0*/  LDG.E R4, desc[UR6][R6.64] ;  /* 0x0000000606047981 */ /* 0x000ea8000c1e1900 */
[----:B------:R-:W3:Y:S04]  /*01e0*/  @!P1 LDG.E R10, desc[UR6][R6.64+0x4] ;  /* 0x00000406060a9981 */ /* 0x000ee8000c1e1900 */
[----:B------:R-:W4:Y:S01]  /*01f0*/  @P0 LDG.E R2, desc[UR6][R2.64] ;  /* 0x0000000602020981 */ /* 0x000f22000c1e1900 */
[----:B------:R-:W-:Y:S01]  /*0200*/  IMAD.MOV.U32 R8, RZ, RZ, RZ ;  /* 0x000000ffff087224 */ /* 0x000fe200078e00ff */
[----:B------:R-:W-:Y:S01]  /*0210*/  BSSY.RECONVERGENT B0, `(.L_x_0) ;  /* 0x0000014000007945 */ /* 0x000fe20003800200 */
[----:B--2---:R-:W-:-:S02]  /*0220*/  I2FP.F32.S32 R9, R4 ;  /* 0x0000000400097245 */ /* 0x004fc40000201400 */
[----:B------:R-:W0:Y:S01]  /*0230*/  LDC.64 R4, c[0x0][0x388] ;  /* 0x0000e200ff047b82 */ /* 0x000e220000000a00 */
[----:B---3--:R-:W-:Y:S02]  /*0240*/  @!P1 I2FP.F32.S32 R11, R10 ;  /* 0x0000000a000b9245 */ /* 0x008fe40000201400 */
[----:B----4-:R-:W-:-:S05]  /*0250*/  @P0 I2FP.F32.S32 R8, R2 ;  /* 0x0000000200080245 */ /* 0x010fca0000201400 */
[----:B------:R-:W-:-:S04]  /*0260*/  FADD R8, R9, R8 ;  /* 0x0000000809087221 */ /* 0x000fc80000000000 */
[----:B------:R-:W-:-:S05]  /*0270*/  @!P1 FADD R8, R8, R11 ;  /* 0x0000000b08089221 */ /* 0x000fca0000000000 */
[----:B------:R-:W-:Y:S01]  /*0280*/  IADD3 R9, PT, PT, R8, -0xd000000, RZ ;  /* 0xf300000008097810 */ /* 0x000fe20007ffe0ff */
[----:B------:R1:W2:Y:S03]  /*0290*/  MUFU.RSQ R11, R8 ;  /* 0x00000008000b7308 */ /* 0x0002a60000001400 */
[----:B------:R-:W-:Y:S01]  /*02a0*/  ISETP.GT.U32.AND P0, PT, R9, 0x727fffff, PT ;  /* 0x727fffff0900780c */ /* 0x000fe20003f04070 */
[----:B0-----:R-:W-:-:S12]  /*02b0*/  IMAD.WIDE R2, R0, 0x4, R4 ;  /* 0x0000000400027825 */ /* 0x001fd800078e0204 */
[----:B-12---:R-:W-:Y:S05]  /*02c0*/  @!P0 BRA `(.L_x_1) ;  /* 0x0000000000108947 */ /* 0x006fea0003800000 */
[----:B------:R-:W-:Y:S01]  /*02d0*/  IMAD.MOV.U32 R0, RZ, RZ, R8 ;  /* 0x000000ffff007224 */ /* 0x000fe200078e0008 */
[----:B------:R-:W-:-:S07]  /*02e0*/  MOV R9, 0x300 ;  /* 0x0000030000097802 */ /* 0x000fce0000000f00 */
[----:B------:R-:W-:Y:S05]  /*02f0*/  CALL.REL.NOINC `($__internal_0_$__cuda_sm20_sqrt_rn_f32_slowpath) ;  /* 0x0000000000247944 */ /* 0x000fea0003c00000 */
[----:B------:R-:W-:Y:S05]  /*0300*/  BRA `(.L_x_2) ;  /* 0x0000000000107947 */ /* 0x000fea0003800000 */
.L_x_1:
[C---:B------:R-:W-:Y:S01]  /*0310*/  FMUL.FTZ R5, R11.reuse, R8 ;  /* 0x000000080b057220 */ /* 0x040fe20000410000 */
[----:B------:R-:W-:-:S03]  /*0320*/  FMUL.FTZ R4, R11, 0.5 ;  /* 0x3f0000000b047820 */ /* 0x000fc60000410000 */
[----:B------:R-:W-:-:S04]  /*0330*/  FFMA R0, -R5, R5, R8 ;  /* 0x0000000505007223 */ /* 0x000fc80000000108 */
[----:B------:R-:W-:-:S07]  /*0340*/  FFMA R0, R0, R4, R5 ;  /* 0x0000000400007223 */ /* 0x000fce0000000005 */
.L_x_2:
[----:B------:R-:W-:Y:S05]  /*0350*/  BSYNC.RECONVERGENT B0 ;  /* 0x0000000000007941 */ /* 0x000fea0003800200 */
.L_x_0:
[----:B------:R-:W0:Y:S02]  /*0360*/  F2I.TRUNC.NTZ R5, R0 ;  /* 0x0000000000057305 */ /* 0x000e24000020f100 */
[----:B0-----:R-:W-:Y:S01]  /*0370*/  REDG.E.ADD.STRONG.GPU desc[UR6][R2.64], R5 ;  /* 0x000000050200798e */ /* 0x001fe2000c12e106 */
[----:B------:R-:W-:Y:S05]  /*0380*/  EXIT ;  /* 0x000000000000794d */ /* 0x000fea0003800000 */
        .weak           $__internal_0_$__cuda_sm20_sqrt_rn_f32_slowpath
        .type           $__internal_0_$__cuda_sm20_sqrt_rn_f32_slowpath,@function
        .size           $__internal_0_$__cuda_sm20_sqrt_rn_f32_slowpath,(.L_x_5 - $__internal_0_$__cuda_sm20_sqrt_rn_f32_slowpath)
$__internal_0_$__cuda_sm20_sqrt_rn_f32_slowpath:
[----:B------:R-:W-:-:S13]  /*0390*/  LOP3.LUT P0, RZ, R0, 0x7fffffff, RZ, 0xc0, !PT ;  /* 0x7fffffff00ff7812 */ /* 0x000fda000780c0ff */
[----:B------:R-:W-:Y:S01]  /*03a0*/  @!P0 MOV R4, R0 ;  /* 0x0000000000048202 */ /* 0x000fe20000000f00 */
[----:B------:R-:W-:Y:S06]  /*03b0*/  @!P0 BRA `(.L_x_3) ;  /* 0x0000000000408947 */ /* 0x000fec0003800000 */
[----:B------:R-:W-:-:S13]  /*03c0*/  FSETP.GEU.FTZ.AND P0, PT, R0, RZ, PT ;  /* 0x000000ff0000720b */ /* 0x000fda0003f1e000 */
[----:B------:R-:W-:Y:S01]  /*03d0*/  @!P0 IMAD.MOV.U32 R4, RZ, RZ, 0x7fffffff ;  /* 0x7fffffffff048424 */ /* 0x000fe200078e00ff */
[----:B------:R-:W-:Y:S06]  /*03e0*/  @!P0 BRA `(.L_x_3) ;  /* 0x0000000000348947 */ /* 0x000fec0003800000 */
[----:B------:R-:W-:-:S13]  /*03f0*/  FSETP.GTU.FTZ.AND P0, PT, |R0|, +INF , PT ;  /* 0x7f8000000000780b */ /* 0x000fda0003f1c200 */
[----:B------:R-:W-:Y:S01]  /*0400*/  @P0 FADD.FTZ R4, R0, 1 ;  /* 0x3f80000000040421 */ /* 0x000fe20000010000 */
[----:B------:R-:W-:Y:S06]  /*0410*/  @P0 BRA `(.L_x_3) ;  /* 0x0000000000280947 */ /* 0x000fec0003800000 */
[----:B------:R-:W-:-:S13]  /*0420*/  FSETP.NEU.FTZ.AND P0, PT, |R0|, +INF , PT ;  /* 0x7f8000000000780b */ /* 0x000fda0003f1d200 */
[----:B------:R-:W-:-:S04]  /*0430*/  @P0 FFMA R5, R0, 1.84467440737095516160e+19, RZ ;  /* 0x5f80000000050823 */ /* 0x000fc800000000ff */
[----:B------:R-:W0:Y:S02]  /*0440*/  @P0 MUFU.RSQ R4, R5 ;  /* 0x0000000500040308 */ /* 0x000e240000001400 */
[----:B0-----:R-:W-:Y:S01]  /*0450*/  @P0 FMUL.FTZ R6, R5, R4 ;  /* 0x0000000405060220 */ /* 0x001fe20000410000 */
[----:B------:R-:W-:Y:S01]  /*0460*/  @P0 FMUL.FTZ R8, R4, 0.5 ;  /* 0x3f00000004080820 */ /* 0x000fe20000410000 */
[----:B------:R-:W-:Y:S02]  /*0470*/  @!P0 MOV R4, R0 ;  /* 0x0000000000048202 */ /* 0x000fe40000000f00 */
[----:B------:R-:W-:-:S04]  /*0480*/  @P0 FADD.FTZ R7, -R6, -RZ ;  /* 0x800000ff06070221 */ /* 0x000fc80000010100 */
[----:B------:R-:W-:-:S04]  /*0490*/  @P0 FFMA R7, R6, R7, R5 ;  /* 0x0000000706070223 */ /* 0x000fc80000000005 */
[----:B------:R-:W-:-:S04]  /*04a0*/  @P0 FFMA R7, R7, R8, R6 ;  /* 0x0000000807070223 */ /* 0x000fc80000000006 */
[----:B------:R-:W-:-:S07]  /*04b0*/  @P0 FMUL.FTZ R4, R7, 2.3283064365386962891e-10 ;  /* 0x2f80000007040820 */ /* 0x000fce0000410000 */
.L_x_3:
[----:B------:R-:W-:Y:S01]  /*04c0*/  IMAD.MOV.U32 R0, RZ, RZ, R4 ;  /* 0x000000ffff007224 */ /* 0x000fe200078e0004 */
[----:B------:R-:W-:Y:S01]  /*04d0*/  MOV R4, R9 ;  /* 0x0000000900047202 */ /* 0x000fe20000000f00 */
[----:B------:R-:W-:-:S04]  /*04e0*/  IMAD.MOV.U32 R5, RZ, RZ, 0x0 ;  /* 0x00000000ff057424 */ /* 0x000fc800078e00ff */
[----:B------:R-:W-:Y:S05]  /*04f0*/  RET.REL.NODEC R4 `(_Z2fdPiS_S_i) ;  /* 0xfffffff804c07950 */ /* 0x000fea0003c3ffff */
.L_x_4:
[----:B------:R-:W-:-:S00]  /*0500*/  BRA `(.L_x_4) ;  /* 0xfffffffc00fc7947 */ /* 0x000fc0000383ffff */
[----:B------:R-:W-:-:S00]  /*0510*/  NOP ;  /* 0x0000000000007918 */ /* 0x000fc00000000000 */
        /* <DEDUP_REMOVED lines=14> */
.L_x_5:


//--------------------- .nv.shared.reserved.0     --------------------------
	.section	.nv.shared.reserved.0,"aw",@nobits
	.weak		__nv_reservedSMEM_offset_0_alias
	.size		__nv_reservedSMEM_offset_0_alias, 0, 64
	.other		__nv_reservedSMEM_offset_0_alias,@"STO_CUDA_RESERVED_SHARED STV_DEFAULT"
__nv_reservedSMEM_offset_0_alias:
	.zero		0
	.zero		64


//--------------------- .nv.constant0._Z2fdPiS_S_i --------------------------
	.section	.nv.constant0._Z2fdPiS_S_i,"a",@progbits
	.sectionflags	@""
	.align	4
.nv.constant0._Z2fdPiS_S_i:
	.zero		924


//--------------------- SYMBOLS --------------------------

	.type		.nv.reservedSmem.offset0,@object
	.size		.nv.reservedSmem.offset0,0x4
